//
// Generated by NVIDIA NVVM Compiler
//
// Compiler Build ID: CL-36424714
// Cuda compilation tools, release 13.0, V13.0.88
// Based on NVVM 20.0.0
//

.version 9.0
.target sm_100
.address_size 64

	// .globl	_Z13circle_kernelPciii

.visible .entry _Z13circle_kernelPciii(
	.param .u64 .ptr .align 1 _Z13circle_kernelPciii_param_0,
	.param .u32 _Z13circle_kernelPciii_param_1,
	.param .u32 _Z13circle_kernelPciii_param_2,
	.param .u32 _Z13circle_kernelPciii_param_3
)
{
	.reg .pred 	%p<7>;
	.reg .b16 	%rs<3>;
	.reg .b32 	%r<27>;
	.reg .b64 	%rd<7>;

	ld.param.u64 	%rd2, [_Z13circle_kernelPciii_param_0];
	ld.param.u32 	%r4, [_Z13circle_kernelPciii_param_1];
	ld.param.u32 	%r7, [_Z13circle_kernelPciii_param_2];
	ld.param.u32 	%r6, [_Z13circle_kernelPciii_param_3];
	cvta.to.global.u64 	%rd1, %rd2;
	mov.u32 	%r8, %ctaid.x;
	mov.u32 	%r9, %ntid.x;
	mov.u32 	%r10, %tid.x;
	mad.lo.s32 	%r1, %r8, %r9, %r10;
	mov.u32 	%r11, %ctaid.y;
	mov.u32 	%r12, %ntid.y;
	mov.u32 	%r13, %tid.y;
	mad.lo.s32 	%r14, %r11, %r12, %r13;
	setp.ge.s32 	%p1, %r1, %r4;
	setp.ge.s32 	%p2, %r14, %r7;
	or.pred  	%p3, %p1, %p2;
	@%p3 bra 	$L__BB0_4;
	mad.lo.s32 	%r3, %r4, %r14, %r1;
	shr.u32 	%r15, %r4, 31;
	add.s32 	%r16, %r4, %r15;
	shr.s32 	%r17, %r16, 1;
	sub.s32 	%r18, %r1, %r17;
	shr.u32 	%r19, %r7, 1;
	sub.s32 	%r20, %r14, %r19;
	mul.lo.s32 	%r21, %r6, %r6;
	add.s32 	%r22, %r6, -1;
	mul.lo.s32 	%r23, %r22, %r22;
	mul.lo.s32 	%r24, %r18, %r18;
	mad.lo.s32 	%r25, %r20, %r20, %r24;
	setp.gt.u32 	%p4, %r25, %r21;
	setp.lt.u32 	%p5, %r25, %r23;
	or.pred  	%p6, %p4, %p5;
	@%p6 bra 	$L__BB0_3;
	cvt.s64.s32 	%rd5, %r3;
	add.s64 	%rd6, %rd1, %rd5;
	mov.b16 	%rs2, 42;
	st.global.u8 	[%rd6], %rs2;
	bra.uni 	$L__BB0_4;
$L__BB0_3:
	cvt.s64.s32 	%rd3, %r3;
	add.s64 	%rd4, %rd1, %rd3;
	mov.b16 	%rs1, 32;
	st.global.u8 	[%rd4], %rs1;
$L__BB0_4:
	ret;

}


// ===== COMPILED SASS (sm_100) =====

	.target	sm_100

	.elftype	@"ET_EXEC"


//--------------------- .note.nv.tkinfo           --------------------------
	.section	.note.nv.tkinfo,"",@"SHT_NOTE"
	.sectionflags	@"SHF_NOTE_NV_TKINFO"
	.tkinfo
        /*0018*/ 	.word	0x00000002
        /*0030*/ 	.string	""
        /*0030*/ 	.string	"ptxas"
        /*0030*/ 	.string	"Cuda compilation tools, release 13.0, V13.0.88"
        /*0030*/ 	.string	"Build cuda_13.0.r13.0/compiler.36424714_0"
        /*0030*/ 	.string	"-arch sm_100 -m 64 "



//--------------------- .note.nv.cuinfo           --------------------------
	.section	.note.nv.cuinfo,"",@"SHT_NOTE"
	.sectionflags	@"SHF_NOTE_NV_CUINFO"
        /*0018*/ 	.short	0x0002
        /*001a*/ 	.short	0x0064
        /*001c*/ 	.short	0x0082
	.zero		2


//--------------------- .nv.info                  --------------------------
	.section	.nv.info,"",@"SHT_CUDA_INFO"
	.align	4


	//----- nvinfo : EIATTR_REGCOUNT
	.align		4
        /*0000*/ 	.byte	0x04, 0x2f
        /*0002*/ 	.short	(.L_1 - .L_0)
	.align		4
.L_0:
        /*0004*/ 	.word	index@(_Z13circle_kernelPciii)
        /*0008*/ 	.word	0x00000008


	//----- nvinfo : EIATTR_FRAME_SIZE
	.align		4
.L_1:
        /*000c*/ 	.byte	0x04, 0x11
        /*000e*/ 	.short	(.L_3 - .L_2)
	.align		4
.L_2:
        /*0010*/ 	.word	index@(_Z13circle_kernelPciii)
        /*0014*/ 	.word	0x00000000


	//----- nvinfo : EIATTR_MIN_STACK_SIZE
	.align		4
.L_3:
        /*0018*/ 	.byte	0x04, 0x12
        /*001a*/ 	.short	(.L_5 - .L_4)
	.align		4
.L_4:
        /*001c*/ 	.word	index@(_Z13circle_kernelPciii)
        /*0020*/ 	.word	0x00000000
.L_5:


//--------------------- .nv.compat                --------------------------
	.section	.nv.compat,"",@"SHT_CUDA_COMPAT_INFO"
	.align	4
        /*0000*/ 	.byte	0x02, 0x09, 0x00, 0x00, 0x02, 0x02, 0x01, 0x00, 0x02, 0x05, 0x05, 0x00, 0x03, 0x07, 0x01, 0x01
        /*0010*/ 	.byte	0x02, 0x03, 0x00, 0x00, 0x02, 0x06, 0x01, 0x00, 0x04, 0x0b, 0x08, 0x00, 0x09, 0x00, 0x00, 0x00
        /*0020*/ 	.byte	0x00, 0x00, 0x00, 0x00


//--------------------- .nv.info._Z13circle_kernelPciii --------------------------
	.section	.nv.info._Z13circle_kernelPciii,"",@"SHT_CUDA_INFO"
	.sectionflags	@""
	.align	4


	//----- nvinfo : EIATTR_CUDA_API_VERSION
	.align		4
        /*0000*/ 	.byte	0x04, 0x37
        /*0002*/ 	.short	(.L_7 - .L_6)
.L_6:
        /*0004*/ 	.word	0x00000082


	//----- nvinfo : EIATTR_KPARAM_INFO
	.align		4
.L_7:
        /*0008*/ 	.byte	0x04, 0x17
        /*000a*/ 	.short	(.L_9 - .L_8)
.L_8:
        /*000c*/ 	.word	0x00000000
        /*0010*/ 	.short	0x0003
        /*0012*/ 	.short	0x0010
        /*0014*/ 	.byte	0x00, 0xf0, 0x11, 0x00


	//----- nvinfo : EIATTR_KPARAM_INFO
	.align		4
.L_9:
        /*0018*/ 	.byte	0x04, 0x17
        /*001a*/ 	.short	(.L_11 - .L_10)
.L_10:
        /*001c*/ 	.word	0x00000000
        /*0020*/ 	.short	0x0002
        /*0022*/ 	.short	0x000c
        /*0024*/ 	.byte	0x00, 0xf0, 0x11, 0x00


	//----- nvinfo : EIATTR_KPARAM_INFO
	.align		4
.L_11:
        /*0028*/ 	.byte	0x04, 0x17
        /*002a*/ 	.short	(.L_13 - .L_12)
.L_12:
        /*002c*/ 	.word	0x00000000
        /*0030*/ 	.short	0x0001
        /*0032*/ 	.short	0x0008
        /*0034*/ 	.byte	0x00, 0xf0, 0x11, 0x00


	//----- nvinfo : EIATTR_KPARAM_INFO
	.align		4
.L_13:
        /*0038*/ 	.byte	0x04, 0x17
        /*003a*/ 	.short	(.L_15 - .L_14)
.L_14:
        /*003c*/ 	.word	0x00000000
        /*0040*/ 	.short	0x0000
        /*0042*/ 	.short	0x0000
        /*0044*/ 	.byte	0x00, 0xf5, 0x21, 0x00


	//----- nvinfo : EIATTR_SPARSE_MMA_MASK
	.align		4
.L_15:
        /*0048*/ 	.byte	0x03, 0x50
        /*004a*/ 	.short	0x0000


	//----- nvinfo : EIATTR_MAXREG_COUNT
	.align		4
        /*004c*/ 	.byte	0x03, 0x1b
        /*004e*/ 	.short	0x00ff


	//----- nvinfo : EIATTR_MERCURY_ISA_VERSION
	.align		4
        /*0050*/ 	.byte	0x03, 0x5f
        /*0052*/ 	.short	0x0101


	//----- nvinfo : EIATTR_VRC_CTA_INIT_COUNT
	.align		4
        /*0054*/ 	.byte	0x02, 0x4a
	.zero		1
	.zero		1


	//----- nvinfo : EIATTR_EXIT_INSTR_OFFSETS
	.align		4
        /*0058*/ 	.byte	0x04, 0x1c
        /*005a*/ 	.short	(.L_17 - .L_16)


	//   ....[0]....
.L_16:
        /*005c*/ 	.word	0x000000c0


	//   ....[1]....
        /*0060*/ 	.word	0x00000210


	//   ....[2]....
        /*0064*/ 	.word	0x00000280


	//----- nvinfo : EIATTR_CBANK_PARAM_SIZE
	.align		4
.L_17:
        /*0068*/ 	.byte	0x03, 0x19
        /*006a*/ 	.short	0x0014


	//----- nvinfo : EIATTR_PARAM_CBANK
	.align		4
        /*006c*/ 	.byte	0x04, 0x0a
        /*006e*/ 	.short	(.L_19 - .L_18)
	.align		4
.L_18:
        /*0070*/ 	.word	index@(.nv.constant0._Z13circle_kernelPciii)
        /*0074*/ 	.short	0x0380
        /*0076*/ 	.short	0x0014


	//----- nvinfo : EIATTR_SW_WAR
	.align		4
.L_19:
        /*0078*/ 	.byte	0x04, 0x36
        /*007a*/ 	.short	(.L_21 - .L_20)
.L_20:
        /*007c*/ 	.word	0x00000008
.L_21:


//--------------------- .nv.callgraph             --------------------------
	.section	.nv.callgraph,"",@"SHT_CUDA_CALLGRAPH"
	.align	4
	.sectionentsize	8
	.align		4
        /*0000*/ 	.word	0x00000000
	.align		4
        /*0004*/ 	.word	0xffffffff
	.align		4
        /*0008*/ 	.word	0x00000000
	.align		4
        /*000c*/ 	.word	0xfffffffe
	.align		4
        /*0010*/ 	.word	0x00000000
	.align		4
        /*0014*/ 	.word	0xfffffffd
	.align		4
        /*0018*/ 	.word	0x00000000
	.align		4
        /*001c*/ 	.word	0xfffffffc


//--------------------- .text._Z13circle_kernelPciii --------------------------
	.section	.text._Z13circle_kernelPciii,"ax",@progbits
	.align	128
        .global         _Z13circle_kernelPciii
        .type           _Z13circle_kernelPciii,@function
        .size           _Z13circle_kernelPciii,(.L_x_1 - _Z13circle_kernelPciii)
        .other          _Z13circle_kernelPciii,@"STO_CUDA_ENTRY STV_DEFAULT"
_Z13circle_kernelPciii:
.text._Z13circle_kernelPciii:
[----:B------:R-:W-:Y:S01]  /*0000*/  LDC R1, c[0x0][0x37c] ;  /* 0x0000df00ff017b82 */ /* 0x000fe20000000800 */
[----:B------:R-:W0:Y:S07]  /*0010*/  S2R R2, SR_TID.Y ;  /* 0x0000000000027919 */ /* 0x000e2e0000002200 */
[----:B------:R-:W1:Y:S01]  /*0020*/  LDC R0, c[0x0][0x360] ;  /* 0x0000d800ff007b82 */ /* 0x000e620000000800 */
[----:B------:R-:W2:Y:S01]  /*0030*/  LDCU.64 UR8, c[0x0][0x388] ;  /* 0x00007100ff0877ac */ /* 0x000ea20008000a00 */
[----:B------:R-:W1:Y:S06]  /*0040*/  S2R R5, SR_TID.X ;  /* 0x0000000000057919 */ /* 0x000e6c0000002100 */
[----:B------:R-:W0:Y:S08]  /*0050*/  S2UR UR5, SR_CTAID.Y ;  /* 0x00000000000579c3 */ /* 0x000e300000002600 */
[----:B------:R-:W0:Y:S08]  /*0060*/  LDC R3, c[0x0][0x364] ;  /* 0x0000d900ff037b82 */ /* 0x000e300000000800 */
[----:B------:R-:W1:Y:S01]  /*0070*/  S2UR UR4, SR_CTAID.X ;  /* 0x00000000000479c3 */ /* 0x000e620000002500 */
[----:B0-----:R-:W-:-:S05]  /*0080*/  IMAD R3, R3, UR5, R2 ;  /* 0x0000000503037c24 */ /* 0x001fca000f8e0202 */
[----:B--2---:R-:W-:Y:S01]  /*0090*/  ISETP.GE.AND P0, PT, R3, UR9, PT ;  /* 0x0000000903007c0c */ /* 0x004fe2000bf06270 */
[----:B-1----:R-:W-:-:S05]  /*00a0*/  IMAD R0, R0, UR4, R5 ;  /* 0x0000000400007c24 */ /* 0x002fca000f8e0205 */
[----:B------:R-:W-:-:S13]  /*00b0*/  ISETP.GE.OR P0, PT, R0, UR8, P0 ;  /* 0x0000000800007c0c */ /* 0x000fda0008706670 */
[----:B------:R-:W-:Y:S05]  /*00c0*/  @P0 EXIT ;  /* 0x000000000000094d */ /* 0x000fea0003800000 */
[----:B------:R-:W0:Y:S01]  /*00d0*/  LDCU UR6, c[0x0][0x390] ;  /* 0x00007200ff0677ac */ /* 0x000e220008000800 */
[----:B------:R-:W-:Y:S02]  /*00e0*/  ULEA.HI UR4, UR8, UR8, URZ, 0x1 ;  /* 0x0000000808047291 */ /* 0x000fe4000f8f08ff */
[----:B------:R-:W-:Y:S02]  /*00f0*/  USHF.R.U32.HI UR5, URZ, 0x1, UR9 ;  /* 0x00000001ff057899 */ /* 0x000fe40008011609 */
[----:B------:R-:W-:-:S04]  /*0100*/  USHF.R.S32.HI UR4, URZ, 0x1, UR4 ;  /* 0x00000001ff047899 */ /* 0x000fc80008011404 */
[C---:B------:R-:W-:Y:S02]  /*0110*/  VIADD R4, R3.reuse, -UR5 ;  /* 0x8000000503047c36 */ /* 0x040fe40008000000 */
[----:B------:R-:W-:Y:S02]  /*0120*/  VIADD R2, R0, -UR4 ;  /* 0x8000000400027c36 */ /* 0x000fe40008000000 */
[----:B------:R-:W-:Y:S01]  /*0130*/  IMAD R0, R3, UR8, R0 ;  /* 0x0000000803007c24 */ /* 0x000fe2000f8e0200 */
[----:B0-----:R-:W-:Y:S01]  /*0140*/  UIADD3 UR4, UPT, UPT, UR6, -0x1, URZ ;  /* 0xffffffff06047890 */ /* 0x001fe2000fffe0ff */
[----:B------:R-:W-:-:S03]  /*0150*/  IMAD R5, R2, R2, RZ ;  /* 0x0000000202057224 */ /* 0x000fc600078e02ff */
[----:B------:R-:W-:Y:S01]  /*0160*/  UIMAD UR5, UR4, UR4, URZ ;  /* 0x00000004040572a4 */ /* 0x000fe2000f8e02ff */
[----:B------:R-:W-:Y:S01]  /*0170*/  IMAD R5, R4, R4, R5 ;  /* 0x0000000404057224 */ /* 0x000fe200078e0205 */
[----:B------:R-:W-:-:S04]  /*0180*/  UIMAD UR4, UR6, UR6, URZ ;  /* 0x00000006060472a4 */ /* 0x000fc8000f8e02ff */
[----:B------:R-:W-:-:S04]  /*0190*/  ISETP.GE.U32.AND P0, PT, R5, UR5, PT ;  /* 0x0000000505007c0c */ /* 0x000fc8000bf06070 */
[----:B------:R-:W-:-:S03]  /*01a0*/  ISETP.GT.U32.OR P0, PT, R5, UR4, !P0 ;  /* 0x0000000405007c0c */ /* 0x000fc6000c704470 */
[----:B------:R-:W0:Y:S10]  /*01b0*/  LDCU.64 UR4, c[0x0][0x358] ;  /* 0x00006b00ff0477ac */ /* 0x000e340008000a00 */
[----:B------:R-:W1:Y:S02]  /*01c0*/  @!P0 LDC.64 R4, c[0x0][0x380] ;  /* 0x0000e000ff048b82 */ /* 0x000e640000000a00 */
[----:B-1----:R-:W-:Y:S01]  /*01d0*/  @!P0 IADD3 R2, P1, PT, R0, R4, RZ ;  /* 0x0000000400028210 */ /* 0x002fe20007f3e0ff */
[----:B------:R-:W-:-:S03]  /*01e0*/  IMAD.MOV.U32 R4, RZ, RZ, 0x2a ;  /* 0x0000002aff047424 */ /* 0x000fc600078e00ff */
[----:B------:R-:W-:-:S05]  /*01f0*/  @!P0 LEA.HI.X.SX32 R3, R0, R5, 0x1, P1 ;  /* 0x0000000500038211 */ /* 0x000fca00008f0eff */
[----:B0-----:R0:W-:Y:S01]  /*0200*/  @!P0 STG.E.U8 desc[UR4][R2.64], R4 ;  /* 0x0000000402008986 */ /* 0x0011e2000c101104 */
[----:B------:R-:W-:Y:S05]  /*0210*/  @!P0 EXIT ;  /* 0x000000000000894d */ /* 0x000fea0003800000 */
[----:B------:R-:W1:Y:S01]  /*0220*/  LDCU.64 UR6, c[0x0][0x380] ;  /* 0x00007000ff0677ac */ /* 0x000e620008000a00 */
[----:B0-----:R-:W-:Y:S01]  /*0230*/  IMAD.MOV.U32 R4, RZ, RZ, 0x20 ;  /* 0x00000020ff047424 */ /* 0x001fe200078e00ff */
[----:B-1----:R-:W-:-:S04]  /*0240*/  IADD3 R2, P0, PT, R0, UR6, RZ ;  /* 0x0000000600027c10 */ /* 0x002fc8000ff1e0ff */
[----:B------:R-:W-:Y:S02]  /*0250*/  LEA.HI.X.SX32 R3, R0, UR7, 0x1, P0 ;  /* 0x0000000700037c11 */ /* 0x000fe400080f0eff */
[----:B------:R-:W-:-:S05]  /*0260*/  PRMT R0, R4, 0x7610, R0 ;  /* 0x0000761004007816 */ /* 0x000fca0000000000 */
[----:B------:R-:W-:Y:S01]  /*0270*/  STG.E.U8 desc[UR4][R2.64], R0 ;  /* 0x0000000002007986 */ /* 0x000fe2000c101104 */
[----:B------:R-:W-:Y:S05]  /*0280*/  EXIT ;  /* 0x000000000000794d */ /* 0x000fea0003800000 */
.L_x_0:
[----:B------:R-:W-:-:S00]  /*0290*/  BRA `(.L_x_0) ;  /* 0xfffffffc00fc7947 */ /* 0x000fc0000383ffff */
[----:B------:R-:W-:-:S00]  /*02a0*/  NOP ;  /* 0x0000000000007918 */ /* 0x000fc00000000000 */
        /* <DEDUP_REMOVED lines=13> */
.L_x_1:


//--------------------- .nv.shared.reserved.0     --------------------------
	.section	.nv.shared.reserved.0,"aw",@nobits
	.weak		__nv_reservedSMEM_offset_0_alias
	.size		__nv_reservedSMEM_offset_0_alias, 0, 64
	.other		__nv_reservedSMEM_offset_0_alias,@"STO_CUDA_RESERVED_SHARED STV_DEFAULT"
__nv_reservedSMEM_offset_0_alias:
	.zero		0
	.zero		64


//--------------------- .nv.constant0._Z13circle_kernelPciii --------------------------
	.section	.nv.constant0._Z13circle_kernelPciii,"a",@progbits
	.sectionflags	@""
	.align	4
.nv.constant0._Z13circle_kernelPciii:
	.zero		916


//--------------------- SYMBOLS --------------------------

	.type		.nv.reservedSmem.offset0,@object
	.size		.nv.reservedSmem.offset0,0x4
